//
// Generated by NVIDIA NVVM Compiler
//
// Compiler Build ID: CL-36424714
// Cuda compilation tools, release 13.0, V13.0.88
// Based on NVVM 20.0.0
//

.version 9.0
.target sm_100
.address_size 64

	// .globl	_Z6vecAddPKiS0_Pii
.extern .func  (.param .b32 func_retval0) vprintf
(
	.param .b64 vprintf_param_0,
	.param .b64 vprintf_param_1
)
;
.global .align 1 .b8 $str[52] = {84, 104, 114, 101, 97, 100, 32, 73, 68, 58, 32, 37, 100, 44, 32, 83, 116, 114, 105, 100, 101, 58, 32, 37, 100, 10, 44, 32, 80, 114, 111, 99, 101, 115, 115, 105, 110, 103, 32, 101, 108, 101, 109, 101, 110, 116, 58, 32, 37, 100, 10};

.visible .entry _Z6vecAddPKiS0_Pii(
	.param .u64 .ptr .align 1 _Z6vecAddPKiS0_Pii_param_0,
	.param .u64 .ptr .align 1 _Z6vecAddPKiS0_Pii_param_1,
	.param .u64 .ptr .align 1 _Z6vecAddPKiS0_Pii_param_2,
	.param .u32 _Z6vecAddPKiS0_Pii_param_3
)
{
	.local .align 8 .b8 	__local_depot0[16];
	.reg .b64 	%SP;
	.reg .b64 	%SPL;
	.reg .pred 	%p<3>;
	.reg .b32 	%r<16>;
	.reg .b64 	%rd<16>;

	mov.u64 	%SPL, __local_depot0;
	cvta.local.u64 	%SP, %SPL;
	ld.param.u64 	%rd5, [_Z6vecAddPKiS0_Pii_param_0];
	ld.param.u64 	%rd6, [_Z6vecAddPKiS0_Pii_param_1];
	ld.param.u64 	%rd7, [_Z6vecAddPKiS0_Pii_param_2];
	ld.param.u32 	%r6, [_Z6vecAddPKiS0_Pii_param_3];
	mov.u32 	%r7, %ctaid.x;
	mov.u32 	%r1, %ntid.x;
	mov.u32 	%r8, %tid.x;
	mad.lo.s32 	%r2, %r7, %r1, %r8;
	setp.ge.s32 	%p1, %r2, %r6;
	@%p1 bra 	$L__BB0_3;
	add.u64 	%rd8, %SP, 0;
	add.u64 	%rd1, %SPL, 0;
	mov.u32 	%r9, %nctaid.x;
	mul.lo.s32 	%r3, %r1, %r9;
	cvta.to.global.u64 	%rd2, %rd5;
	cvta.to.global.u64 	%rd3, %rd6;
	cvta.to.global.u64 	%rd4, %rd7;
	mov.u64 	%rd9, $str;
	mov.u32 	%r15, %r2;
$L__BB0_2:
	st.local.v2.u32 	[%rd1], {%r2, %r3};
	st.local.u32 	[%rd1+8], %r15;
	cvta.global.u64 	%rd10, %rd9;
	{ // callseq 0, 0
	.param .b64 param0;
	st.param.b64 	[param0], %rd10;
	.param .b64 param1;
	st.param.b64 	[param1], %rd8;
	.param .b32 retval0;
	call.uni (retval0), 
	vprintf, 
	(
	param0, 
	param1
	);
	ld.param.b32 	%r10, [retval0];
	} // callseq 0
	mul.wide.s32 	%rd12, %r15, 4;
	add.s64 	%rd13, %rd2, %rd12;
	ld.global.u32 	%r12, [%rd13];
	add.s64 	%rd14, %rd3, %rd12;
	ld.global.u32 	%r13, [%rd14];
	add.s32 	%r14, %r13, %r12;
	add.s64 	%rd15, %rd4, %rd12;
	st.global.u32 	[%rd15], %r14;
	add.s32 	%r15, %r15, %r3;
	setp.lt.s32 	%p2, %r15, %r6;
	@%p2 bra 	$L__BB0_2;
$L__BB0_3:
	ret;

}


// ===== COMPILED SASS (sm_100) =====

	.target	sm_100

	.elftype	@"ET_EXEC"


//--------------------- .note.nv.tkinfo           --------------------------
	.section	.note.nv.tkinfo,"",@"SHT_NOTE"
	.sectionflags	@"SHF_NOTE_NV_TKINFO"
	.tkinfo
        /*0018*/ 	.word	0x00000002
        /*0030*/ 	.string	""
        /*0030*/ 	.string	"ptxas"
        /*0030*/ 	.string	"Cuda compilation tools, release 13.0, V13.0.88"
        /*0030*/ 	.string	"Build cuda_13.0.r13.0/compiler.36424714_0"
        /*0030*/ 	.string	"-arch sm_100 -m 64 "



//--------------------- .note.nv.cuinfo           --------------------------
	.section	.note.nv.cuinfo,"",@"SHT_NOTE"
	.sectionflags	@"SHF_NOTE_NV_CUINFO"
        /*0018*/ 	.short	0x0002
        /*001a*/ 	.short	0x0064
        /*001c*/ 	.short	0x0082
	.zero		2


//--------------------- .nv.info                  --------------------------
	.section	.nv.info,"",@"SHT_CUDA_INFO"
	.align	4


	//----- nvinfo : EIATTR_REGCOUNT
	.align		4
        /*0000*/ 	.byte	0x04, 0x2f
        /*0002*/ 	.short	(.L_2 - .L_1)
	.align		4
.L_1:
        /*0004*/ 	.word	index@(_Z6vecAddPKiS0_Pii)
        /*0008*/ 	.word	0x00000019


	//----- nvinfo : EIATTR_FRAME_SIZE
	.align		4
.L_2:
        /*000c*/ 	.byte	0x04, 0x11
        /*000e*/ 	.short	(.L_4 - .L_3)
	.align		4
.L_3:
        /*0010*/ 	.word	index@(_Z6vecAddPKiS0_Pii)
        /*0014*/ 	.word	0x00000010


	//----- nvinfo : EIATTR_MIN_STACK_SIZE
	.align		4
.L_4:
        /*0018*/ 	.byte	0x04, 0x12
        /*001a*/ 	.short	(.L_6 - .L_5)
	.align		4
.L_5:
        /*001c*/ 	.word	index@(_Z6vecAddPKiS0_Pii)
        /*0020*/ 	.word	0x00000010
.L_6:


//--------------------- .nv.compat                --------------------------
	.section	.nv.compat,"",@"SHT_CUDA_COMPAT_INFO"
	.align	4
        /*0000*/ 	.byte	0x02, 0x09, 0x00, 0x00, 0x02, 0x02, 0x01, 0x00, 0x02, 0x05, 0x05, 0x00, 0x03, 0x07, 0x01, 0x01
        /*0010*/ 	.byte	0x02, 0x03, 0x00, 0x00, 0x02, 0x06, 0x01, 0x00, 0x04, 0x0b, 0x08, 0x00, 0x09, 0x00, 0x00, 0x00
        /*0020*/ 	.byte	0x00, 0x00, 0x00, 0x00


//--------------------- .nv.info._Z6vecAddPKiS0_Pii --------------------------
	.section	.nv.info._Z6vecAddPKiS0_Pii,"",@"SHT_CUDA_INFO"
	.sectionflags	@""
	.align	4


	//----- nvinfo : EIATTR_CUDA_API_VERSION
	.align		4
        /*0000*/ 	.byte	0x04, 0x37
        /*0002*/ 	.short	(.L_8 - .L_7)
.L_7:
        /*0004*/ 	.word	0x00000082


	//----- nvinfo : EIATTR_KPARAM_INFO
	.align		4
.L_8:
        /*0008*/ 	.byte	0x04, 0x17
        /*000a*/ 	.short	(.L_10 - .L_9)
.L_9:
        /*000c*/ 	.word	0x00000000
        /*0010*/ 	.short	0x0003
        /*0012*/ 	.short	0x0018
        /*0014*/ 	.byte	0x00, 0xf0, 0x11, 0x00


	//----- nvinfo : EIATTR_KPARAM_INFO
	.align		4
.L_10:
        /*0018*/ 	.byte	0x04, 0x17
        /*001a*/ 	.short	(.L_12 - .L_11)
.L_11:
        /*001c*/ 	.word	0x00000000
        /*0020*/ 	.short	0x0002
        /*0022*/ 	.short	0x0010
        /*0024*/ 	.byte	0x00, 0xf5, 0x21, 0x00


	//----- nvinfo : EIATTR_KPARAM_INFO
	.align		4
.L_12:
        /*0028*/ 	.byte	0x04, 0x17
        /*002a*/ 	.short	(.L_14 - .L_13)
.L_13:
        /*002c*/ 	.word	0x00000000
        /*0030*/ 	.short	0x0001
        /*0032*/ 	.short	0x0008
        /*0034*/ 	.byte	0x00, 0xf5, 0x21, 0x00


	//----- nvinfo : EIATTR_KPARAM_INFO
	.align		4
.L_14:
        /*0038*/ 	.byte	0x04, 0x17
        /*003a*/ 	.short	(.L_16 - .L_15)
.L_15:
        /*003c*/ 	.word	0x00000000
        /*0040*/ 	.short	0x0000
        /*0042*/ 	.short	0x0000
        /*0044*/ 	.byte	0x00, 0xf5, 0x21, 0x00


	//----- nvinfo : EIATTR_SPARSE_MMA_MASK
	.align		4
.L_16:
        /*0048*/ 	.byte	0x03, 0x50
        /*004a*/ 	.short	0x0000


	//----- nvinfo : EIATTR_MAXREG_COUNT
	.align		4
        /*004c*/ 	.byte	0x03, 0x1b
        /*004e*/ 	.short	0x00ff


	//----- nvinfo : EIATTR_EXTERNS
	.align		4
        /*0050*/ 	.byte	0x04, 0x0f
        /*0052*/ 	.short	(.L_18 - .L_17)


	//   ....[0]....
	.align		4
.L_17:
        /*0054*/ 	.word	index@(vprintf)


	//----- nvinfo : EIATTR_MERCURY_ISA_VERSION
	.align		4
.L_18:
        /*0058*/ 	.byte	0x03, 0x5f
        /*005a*/ 	.short	0x0101


	//----- nvinfo : EIATTR_VRC_CTA_INIT_COUNT
	.align		4
        /*005c*/ 	.byte	0x02, 0x4a
	.zero		1
	.zero		1


	//----- nvinfo : EIATTR_SYSCALL_OFFSETS
	.align		4
        /*0060*/ 	.byte	0x04, 0x46
        /*0062*/ 	.short	(.L_20 - .L_19)


	//   ....[0]....
.L_19:
        /*0064*/ 	.word	0x000001c0


	//----- nvinfo : EIATTR_EXIT_INSTR_OFFSETS
	.align		4
.L_20:
        /*0068*/ 	.byte	0x04, 0x1c
        /*006a*/ 	.short	(.L_22 - .L_21)


	//   ....[0]....
.L_21:
        /*006c*/ 	.word	0x000000c0


	//   ....[1]....
        /*0070*/ 	.word	0x000002a0


	//----- nvinfo : EIATTR_CRS_STACK_SIZE
	.align		4
.L_22:
        /*0074*/ 	.byte	0x04, 0x1e
        /*0076*/ 	.short	(.L_24 - .L_23)
.L_23:
        /*0078*/ 	.word	0x00000000


	//----- nvinfo : EIATTR_CBANK_PARAM_SIZE
	.align		4
.L_24:
        /*007c*/ 	.byte	0x03, 0x19
        /*007e*/ 	.short	0x001c


	//----- nvinfo : EIATTR_PARAM_CBANK
	.align		4
        /*0080*/ 	.byte	0x04, 0x0a
        /*0082*/ 	.short	(.L_26 - .L_25)
	.align		4
.L_25:
        /*0084*/ 	.word	index@(.nv.constant0._Z6vecAddPKiS0_Pii)
        /*0088*/ 	.short	0x0380
        /*008a*/ 	.short	0x001c


	//----- nvinfo : EIATTR_SW_WAR
	.align		4
.L_26:
        /*008c*/ 	.byte	0x04, 0x36
        /*008e*/ 	.short	(.L_28 - .L_27)
.L_27:
        /*0090*/ 	.word	0x00000008
.L_28:


//--------------------- .nv.callgraph             --------------------------
	.section	.nv.callgraph,"",@"SHT_CUDA_CALLGRAPH"
	.align	4
	.sectionentsize	8
	.align		4
        /*0000*/ 	.word	0x00000000
	.align		4
        /*0004*/ 	.word	0xffffffff
	.align		4
        /*0008*/ 	.word	index@(_Z6vecAddPKiS0_Pii)
	.align		4
        /*000c*/ 	.word	index@(vprintf)
	.align		4
        /*0010*/ 	.word	0x00000000
	.align		4
        /*0014*/ 	.word	0xfffffffe
	.align		4
        /*0018*/ 	.word	0x00000000
	.align		4
        /*001c*/ 	.word	0xfffffffd
	.align		4
        /*0020*/ 	.word	0x00000000
	.align		4
        /*0024*/ 	.word	0xfffffffc


//--------------------- .nv.constant4             --------------------------
	.section	.nv.constant4,"a",@progbits
	.align	8
	.align		8
.nv.constant4:
        /*0000*/ 	.dword	vprintf
	.align		8
        /*0008*/ 	.dword	$str


//--------------------- .text._Z6vecAddPKiS0_Pii  --------------------------
	.section	.text._Z6vecAddPKiS0_Pii,"ax",@progbits
	.align	128
        .global         _Z6vecAddPKiS0_Pii
        .type           _Z6vecAddPKiS0_Pii,@function
        .size           _Z6vecAddPKiS0_Pii,(.L_x_3 - _Z6vecAddPKiS0_Pii)
        .other          _Z6vecAddPKiS0_Pii,@"STO_CUDA_ENTRY STV_DEFAULT"
_Z6vecAddPKiS0_Pii:
.text._Z6vecAddPKiS0_Pii:
[----:B------:R-:W0:Y:S01]  /*0000*/  LDC R1, c[0x0][0x37c] ;  /* 0x0000df00ff017b82 */ /* 0x000e220000000800 */
[----:B------:R-:W1:Y:S01]  /*0010*/  S2R R16, SR_TID.X ;  /* 0x0000000000107919 */ /* 0x000e620000002100 */
[----:B------:R-:W2:Y:S06]  /*0020*/  LDCU UR5, c[0x0][0x2fc] ;  /* 0x00005f80ff0577ac */ /* 0x000eac0008000800 */
[----:B------:R-:W1:Y:S01]  /*0030*/  S2UR UR6, SR_CTAID.X ;  /* 0x00000000000679c3 */ /* 0x000e620000002500 */
[----:B0-----:R-:W-:Y:S01]  /*0040*/  IADD3 R1, PT, PT, R1, -0x10, RZ ;  /* 0xfffffff001017810 */ /* 0x001fe20007ffe0ff */
[----:B------:R-:W0:Y:S01]  /*0050*/  LDCU UR7, c[0x0][0x398] ;  /* 0x00007300ff0777ac */ /* 0x000e220008000800 */
[----:B------:R-:W3:Y:S05]  /*0060*/  LDCU UR4, c[0x0][0x2f8] ;  /* 0x00005f00ff0477ac */ /* 0x000eea0008000800 */
[----:B------:R-:W1:Y:S01]  /*0070*/  LDC R17, c[0x0][0x360] ;  /* 0x0000d800ff117b82 */ /* 0x000e620000000800 */
[----:B---3--:R-:W-:-:S04]  /*0080*/  IADD3 R2, P1, PT, R1, UR4, RZ ;  /* 0x0000000401027c10 */ /* 0x008fc8000ff3e0ff */
[----:B--2---:R-:W-:Y:S01]  /*0090*/  IADD3.X R18, PT, PT, RZ, UR5, RZ, P1, !PT ;  /* 0x00000005ff127c10 */ /* 0x004fe20008ffe4ff */
[----:B-1----:R-:W-:-:S05]  /*00a0*/  IMAD R16, R17, UR6, R16 ;  /* 0x0000000611107c24 */ /* 0x002fca000f8e0210 */
[----:B0-----:R-:W-:-:S13]  /*00b0*/  ISETP.GE.AND P0, PT, R16, UR7, PT ;  /* 0x0000000710007c0c */ /* 0x001fda000bf06270 */
[----:B------:R-:W-:Y:S05]  /*00c0*/  @P0 EXIT ;  /* 0x000000000000094d */ /* 0x000fea0003800000 */
[----:B------:R-:W0:Y:S01]  /*00d0*/  LDCU UR4, c[0x0][0x370] ;  /* 0x00006e00ff0477ac */ /* 0x000e220008000800 */
[----:B------:R-:W-:Y:S01]  /*00e0*/  IMAD.MOV.U32 R22, RZ, RZ, R16 ;  /* 0x000000ffff167224 */ /* 0x000fe200078e0010 */
[----:B------:R-:W1:Y:S01]  /*00f0*/  LDCU.64 UR36, c[0x0][0x358] ;  /* 0x00006b00ff2477ac */ /* 0x000e620008000a00 */
[----:B------:R-:W2:Y:S01]  /*0100*/  LDCU UR38, c[0x0][0x398] ;  /* 0x00007300ff2677ac */ /* 0x000ea20008000800 */
[----:B0-----:R-:W-:-:S07]  /*0110*/  IMAD R17, R17, UR4, RZ ;  /* 0x0000000411117c24 */ /* 0x001fce000f8e02ff */
.L_x_1:
[----:B------:R-:W-:Y:S01]  /*0120*/  MOV R0, 0x0 ;  /* 0x0000000000007802 */ /* 0x000fe20000000f00 */
[----:B0-----:R0:W-:Y:S01]  /*0130*/  STL.64 [R1], R16 ;  /* 0x0000001001007387 */ /* 0x0011e20000100a00 */
[----:B------:R-:W3:Y:S01]  /*0140*/  LDCU.64 UR4, c[0x4][0x8] ;  /* 0x01000100ff0477ac */ /* 0x000ee20008000a00 */
[----:B------:R-:W-:Y:S01]  /*0150*/  MOV R6, R2 ;  /* 0x0000000200067202 */ /* 0x000fe20000000f00 */
[----:B------:R0:W4:Y:S01]  /*0160*/  LDC.64 R8, c[0x4][R0] ;  /* 0x0100000000087b82 */ /* 0x0001220000000a00 */
[----:B------:R0:W-:Y:S01]  /*0170*/  STL [R1+0x8], R22 ;  /* 0x0000081601007387 */ /* 0x0001e20000100800 */
[----:B------:R-:W-:Y:S01]  /*0180*/  IMAD.MOV.U32 R7, RZ, RZ, R18 ;  /* 0x000000ffff077224 */ /* 0x000fe200078e0012 */
[----:B---3--:R-:W-:Y:S01]  /*0190*/  MOV R4, UR4 ;  /* 0x0000000400047c02 */ /* 0x008fe20008000f00 */
[----:B0-----:R-:W-:-:S07]  /*01a0*/  IMAD.U32 R5, RZ, RZ, UR5 ;  /* 0x00000005ff057e24 */ /* 0x001fce000f8e00ff */
[----:B------:R-:W-:-:S07]  /*01b0*/  LEPC R20, `(.L_x_0) ;  /* 0x000000001014794e */ /* 0x000fce0000000000 */
[----:B-12-4-:R-:W-:Y:S05]  /*01c0*/  CALL.ABS.NOINC R8 ;  /* 0x0000000008007343 */ /* 0x016fea0003c00000 */
.L_x_0:
[----:B------:R-:W0:Y:S08]  /*01d0*/  LDC.64 R4, c[0x0][0x380] ;  /* 0x0000e000ff047b82 */ /* 0x000e300000000a00 */
[----:B------:R-:W1:Y:S08]  /*01e0*/  LDC.64 R6, c[0x0][0x388] ;  /* 0x0000e200ff067b82 */ /* 0x000e700000000a00 */
[----:B------:R-:W2:Y:S01]  /*01f0*/  LDC.64 R8, c[0x0][0x390] ;  /* 0x0000e400ff087b82 */ /* 0x000ea20000000a00 */
[----:B0-----:R-:W-:-:S06]  /*0200*/  IMAD.WIDE R4, R22, 0x4, R4 ;  /* 0x0000000416047825 */ /* 0x001fcc00078e0204 */
[----:B------:R-:W3:Y:S01]  /*0210*/  LDG.E R4, desc[UR36][R4.64] ;  /* 0x0000002404047981 */ /* 0x000ee2000c1e1900 */
[----:B-1----:R-:W-:-:S06]  /*0220*/  IMAD.WIDE R6, R22, 0x4, R6 ;  /* 0x0000000416067825 */ /* 0x002fcc00078e0206 */
[----:B------:R-:W3:Y:S01]  /*0230*/  LDG.E R7, desc[UR36][R6.64] ;  /* 0x0000002406077981 */ /* 0x000ee2000c1e1900 */
[----:B--2---:R-:W-:-:S04]  /*0240*/  IMAD.WIDE R8, R22, 0x4, R8 ;  /* 0x0000000416087825 */ /* 0x004fc800078e0208 */
[----:B------:R-:W-:-:S05]  /*0250*/  IMAD.IADD R22, R17, 0x1, R22 ;  /* 0x0000000111167824 */ /* 0x000fca00078e0216 */
[----:B------:R-:W-:Y:S02]  /*0260*/  ISETP.GE.AND P0, PT, R22, UR38, PT ;  /* 0x0000002616007c0c */ /* 0x000fe4000bf06270 */
[----:B---3--:R-:W-:-:S05]  /*0270*/  IADD3 R3, PT, PT, R4, R7, RZ ;  /* 0x0000000704037210 */ /* 0x008fca0007ffe0ff */
[----:B------:R0:W-:Y:S06]  /*0280*/  STG.E desc[UR36][R8.64], R3 ;  /* 0x0000000308007986 */ /* 0x0001ec000c101924 */
[----:B------:R-:W-:Y:S05]  /*0290*/  @!P0 BRA `(.L_x_1) ;  /* 0xfffffffc00a08947 */ /* 0x000fea000383ffff */
[----:B------:R-:W-:Y:S05]  /*02a0*/  EXIT ;  /* 0x000000000000794d */ /* 0x000fea0003800000 */
.L_x_2:
[----:B------:R-:W-:-:S00]  /*02b0*/  BRA `(.L_x_2) ;  /* 0xfffffffc00fc7947 */ /* 0x000fc0000383ffff */
[----:B------:R-:W-:-:S00]  /*02c0*/  NOP ;  /* 0x0000000000007918 */ /* 0x000fc00000000000 */
        /* <DEDUP_REMOVED lines=11> */
.L_x_3:


//--------------------- .nv.global.init           --------------------------
	.section	.nv.global.init,"aw",@progbits
.nv.global.init:
	.type		$str,@object
	.size		$str,(.L_0 - $str)
$str:
        /*0000*/ 	.byte	0x54, 0x68, 0x72, 0x65, 0x61, 0x64, 0x20, 0x49, 0x44, 0x3a, 0x20, 0x25, 0x64, 0x2c, 0x20, 0x53
        /*0010*/ 	.byte	0x74, 0x72, 0x69, 0x64, 0x65, 0x3a, 0x20, 0x25, 0x64, 0x0a, 0x2c, 0x20, 0x50, 0x72, 0x6f, 0x63
        /*0020*/ 	.byte	0x65, 0x73, 0x73, 0x69, 0x6e, 0x67, 0x20, 0x65, 0x6c, 0x65, 0x6d, 0x65, 0x6e, 0x74, 0x3a, 0x20
        /*0030*/ 	.byte	0x25, 0x64, 0x0a, 0x00
.L_0:


//--------------------- .nv.shared.reserved.0     --------------------------
	.section	.nv.shared.reserved.0,"aw",@nobits
	.weak		__nv_reservedSMEM_offset_0_alias
	.size		__nv_reservedSMEM_offset_0_alias, 0, 64
	.other		__nv_reservedSMEM_offset_0_alias,@"STO_CUDA_RESERVED_SHARED STV_DEFAULT"
__nv_reservedSMEM_offset_0_alias:
	.zero		0
	.zero		64


//--------------------- .nv.constant0._Z6vecAddPKiS0_Pii --------------------------
	.section	.nv.constant0._Z6vecAddPKiS0_Pii,"a",@progbits
	.sectionflags	@""
	.align	4
.nv.constant0._Z6vecAddPKiS0_Pii:
	.zero		924


//--------------------- SYMBOLS --------------------------

	.type		.nv.reservedSmem.offset0,@object
	.size		.nv.reservedSmem.offset0,0x4
	.type		vprintf,@function
